//
// Generated by NVIDIA NVVM Compiler
//
// Compiler Build ID: CL-36424714
// Cuda compilation tools, release 13.0, V13.0.88
// Based on NVVM 20.0.0
//

.version 9.0
.target sm_100
.address_size 64

	// .globl	_ZN11rm_auto_aim23bgr8_to_rgb_nchw_kernelIfEEvPKhPT_ii

.visible .entry _ZN11rm_auto_aim23bgr8_to_rgb_nchw_kernelIfEEvPKhPT_ii(
	.param .u64 .ptr .align 1 _ZN11rm_auto_aim23bgr8_to_rgb_nchw_kernelIfEEvPKhPT_ii_param_0,
	.param .u64 .ptr .align 1 _ZN11rm_auto_aim23bgr8_to_rgb_nchw_kernelIfEEvPKhPT_ii_param_1,
	.param .u32 _ZN11rm_auto_aim23bgr8_to_rgb_nchw_kernelIfEEvPKhPT_ii_param_2,
	.param .u32 _ZN11rm_auto_aim23bgr8_to_rgb_nchw_kernelIfEEvPKhPT_ii_param_3
)
{
	.reg .pred 	%p<4>;
	.reg .b16 	%rs<7>;
	.reg .b32 	%r<16>;
	.reg .b32 	%f<7>;
	.reg .b64 	%rd<12>;

	ld.param.u64 	%rd1, [_ZN11rm_auto_aim23bgr8_to_rgb_nchw_kernelIfEEvPKhPT_ii_param_0];
	ld.param.u64 	%rd2, [_ZN11rm_auto_aim23bgr8_to_rgb_nchw_kernelIfEEvPKhPT_ii_param_1];
	ld.param.u32 	%r3, [_ZN11rm_auto_aim23bgr8_to_rgb_nchw_kernelIfEEvPKhPT_ii_param_2];
	ld.param.u32 	%r5, [_ZN11rm_auto_aim23bgr8_to_rgb_nchw_kernelIfEEvPKhPT_ii_param_3];
	mov.u32 	%r6, %ctaid.x;
	mov.u32 	%r7, %ntid.x;
	mov.u32 	%r8, %tid.x;
	mad.lo.s32 	%r1, %r6, %r7, %r8;
	mov.u32 	%r9, %ctaid.y;
	mov.u32 	%r10, %ntid.y;
	mov.u32 	%r11, %tid.y;
	mad.lo.s32 	%r12, %r9, %r10, %r11;
	setp.ge.s32 	%p1, %r1, %r3;
	setp.ge.s32 	%p2, %r12, %r5;
	or.pred  	%p3, %p1, %p2;
	@%p3 bra 	$L__BB0_2;
	cvta.to.global.u64 	%rd3, %rd1;
	cvta.to.global.u64 	%rd4, %rd2;
	mad.lo.s32 	%r13, %r3, %r12, %r1;
	mul.lo.s32 	%r14, %r13, 3;
	cvt.s64.s32 	%rd5, %r14;
	add.s64 	%rd6, %rd3, %rd5;
	ld.global.nc.u8 	%rs1, [%rd6];
	cvt.u16.u8 	%rs2, %rs1;
	ld.global.nc.u8 	%rs3, [%rd6+1];
	cvt.u16.u8 	%rs4, %rs3;
	ld.global.nc.u8 	%rs5, [%rd6+2];
	cvt.u16.u8 	%rs6, %rs5;
	cvt.rn.f32.u16 	%f1, %rs6;
	mul.f32 	%f2, %f1, 0f3B808081;
	cvt.rn.f32.u16 	%f3, %rs4;
	mul.f32 	%f4, %f3, 0f3B808081;
	cvt.rn.f32.u16 	%f5, %rs2;
	mul.f32 	%f6, %f5, 0f3B808081;
	mul.lo.s32 	%r15, %r5, %r3;
	mul.wide.s32 	%rd7, %r13, 4;
	add.s64 	%rd8, %rd4, %rd7;
	st.global.f32 	[%rd8], %f2;
	mul.wide.s32 	%rd9, %r15, 4;
	add.s64 	%rd10, %rd8, %rd9;
	st.global.f32 	[%rd10], %f4;
	add.s64 	%rd11, %rd10, %rd9;
	st.global.f32 	[%rd11], %f6;
$L__BB0_2:
	ret;

}
	// .globl	_ZN11rm_auto_aim23bgr8_to_rgb_nchw_kernelI6__halfEEvPKhPT_ii
.visible .entry _ZN11rm_auto_aim23bgr8_to_rgb_nchw_kernelI6__halfEEvPKhPT_ii(
	.param .u64 .ptr .align 1 _ZN11rm_auto_aim23bgr8_to_rgb_nchw_kernelI6__halfEEvPKhPT_ii_param_0,
	.param .u64 .ptr .align 1 _ZN11rm_auto_aim23bgr8_to_rgb_nchw_kernelI6__halfEEvPKhPT_ii_param_1,
	.param .u32 _ZN11rm_auto_aim23bgr8_to_rgb_nchw_kernelI6__halfEEvPKhPT_ii_param_2,
	.param .u32 _ZN11rm_auto_aim23bgr8_to_rgb_nchw_kernelI6__halfEEvPKhPT_ii_param_3
)
{
	.reg .pred 	%p<4>;
	.reg .b16 	%rs<10>;
	.reg .b32 	%r<16>;
	.reg .b32 	%f<7>;
	.reg .b64 	%rd<12>;

	ld.param.u64 	%rd1, [_ZN11rm_auto_aim23bgr8_to_rgb_nchw_kernelI6__halfEEvPKhPT_ii_param_0];
	ld.param.u64 	%rd2, [_ZN11rm_auto_aim23bgr8_to_rgb_nchw_kernelI6__halfEEvPKhPT_ii_param_1];
	ld.param.u32 	%r3, [_ZN11rm_auto_aim23bgr8_to_rgb_nchw_kernelI6__halfEEvPKhPT_ii_param_2];
	ld.param.u32 	%r5, [_ZN11rm_auto_aim23bgr8_to_rgb_nchw_kernelI6__halfEEvPKhPT_ii_param_3];
	mov.u32 	%r6, %ctaid.x;
	mov.u32 	%r7, %ntid.x;
	mov.u32 	%r8, %tid.x;
	mad.lo.s32 	%r1, %r6, %r7, %r8;
	mov.u32 	%r9, %ctaid.y;
	mov.u32 	%r10, %ntid.y;
	mov.u32 	%r11, %tid.y;
	mad.lo.s32 	%r12, %r9, %r10, %r11;
	setp.ge.s32 	%p1, %r1, %r3;
	setp.ge.s32 	%p2, %r12, %r5;
	or.pred  	%p3, %p1, %p2;
	@%p3 bra 	$L__BB1_2;
	cvta.to.global.u64 	%rd3, %rd1;
	cvta.to.global.u64 	%rd4, %rd2;
	mad.lo.s32 	%r13, %r3, %r12, %r1;
	mul.lo.s32 	%r14, %r13, 3;
	cvt.s64.s32 	%rd5, %r14;
	add.s64 	%rd6, %rd3, %rd5;
	ld.global.nc.u8 	%rs4, [%rd6];
	cvt.u16.u8 	%rs5, %rs4;
	ld.global.nc.u8 	%rs6, [%rd6+1];
	cvt.u16.u8 	%rs7, %rs6;
	ld.global.nc.u8 	%rs8, [%rd6+2];
	cvt.u16.u8 	%rs9, %rs8;
	cvt.rn.f32.u16 	%f4, %rs9;
	mul.f32 	%f1, %f4, 0f3B808081;
	cvt.rn.f32.u16 	%f5, %rs7;
	mul.f32 	%f2, %f5, 0f3B808081;
	cvt.rn.f32.u16 	%f6, %rs5;
	mul.f32 	%f3, %f6, 0f3B808081;
	mul.lo.s32 	%r15, %r5, %r3;
	// begin inline asm
	{  cvt.rn.f16.f32 %rs1, %f1;}

	// end inline asm
	mul.wide.s32 	%rd7, %r13, 2;
	add.s64 	%rd8, %rd4, %rd7;
	st.global.u16 	[%rd8], %rs1;
	// begin inline asm
	{  cvt.rn.f16.f32 %rs2, %f2;}

	// end inline asm
	mul.wide.s32 	%rd9, %r15, 2;
	add.s64 	%rd10, %rd8, %rd9;
	st.global.u16 	[%rd10], %rs2;
	// begin inline asm
	{  cvt.rn.f16.f32 %rs3, %f3;}

	// end inline asm
	add.s64 	%rd11, %rd10, %rd9;
	st.global.u16 	[%rd11], %rs3;
$L__BB1_2:
	ret;

}


// ===== COMPILED SASS (sm_100) =====

	.target	sm_100

	.elftype	@"ET_EXEC"


//--------------------- .note.nv.tkinfo           --------------------------
	.section	.note.nv.tkinfo,"",@"SHT_NOTE"
	.sectionflags	@"SHF_NOTE_NV_TKINFO"
	.tkinfo
        /*0018*/ 	.word	0x00000002
        /*0030*/ 	.string	""
        /*0030*/ 	.string	"ptxas"
        /*0030*/ 	.string	"Cuda compilation tools, release 13.0, V13.0.88"
        /*0030*/ 	.string	"Build cuda_13.0.r13.0/compiler.36424714_0"
        /*0030*/ 	.string	"-arch sm_100 -m 64 "



//--------------------- .note.nv.cuinfo           --------------------------
	.section	.note.nv.cuinfo,"",@"SHT_NOTE"
	.sectionflags	@"SHF_NOTE_NV_CUINFO"
        /*0018*/ 	.short	0x0002
        /*001a*/ 	.short	0x0064
        /*001c*/ 	.short	0x0082
	.zero		2


//--------------------- .nv.info                  --------------------------
	.section	.nv.info,"",@"SHT_CUDA_INFO"
	.align	4


	//----- nvinfo : EIATTR_REGCOUNT
	.align		4
        /*0000*/ 	.byte	0x04, 0x2f
        /*0002*/ 	.short	(.L_1 - .L_0)
	.align		4
.L_0:
        /*0004*/ 	.word	index@(_ZN11rm_auto_aim23bgr8_to_rgb_nchw_kernelIfEEvPKhPT_ii)
        /*0008*/ 	.word	0x00000010


	//----- nvinfo : EIATTR_FRAME_SIZE
	.align		4
.L_1:
        /*000c*/ 	.byte	0x04, 0x11
        /*000e*/ 	.short	(.L_3 - .L_2)
	.align		4
.L_2:
        /*0010*/ 	.word	index@(_ZN11rm_auto_aim23bgr8_to_rgb_nchw_kernelIfEEvPKhPT_ii)
        /*0014*/ 	.word	0x00000000


	//----- nvinfo : EIATTR_REGCOUNT
	.align		4
.L_3:
        /*0018*/ 	.byte	0x04, 0x2f
        /*001a*/ 	.short	(.L_5 - .L_4)
	.align		4
.L_4:
        /*001c*/ 	.word	index@(_ZN11rm_auto_aim23bgr8_to_rgb_nchw_kernelI6__halfEEvPKhPT_ii)
        /*0020*/ 	.word	0x0000000e


	//----- nvinfo : EIATTR_FRAME_SIZE
	.align		4
.L_5:
        /*0024*/ 	.byte	0x04, 0x11
        /*0026*/ 	.short	(.L_7 - .L_6)
	.align		4
.L_6:
        /*0028*/ 	.word	index@(_ZN11rm_auto_aim23bgr8_to_rgb_nchw_kernelI6__halfEEvPKhPT_ii)
        /*002c*/ 	.word	0x00000000


	//----- nvinfo : EIATTR_MIN_STACK_SIZE
	.align		4
.L_7:
        /*0030*/ 	.byte	0x04, 0x12
        /*0032*/ 	.short	(.L_9 - .L_8)
	.align		4
.L_8:
        /*0034*/ 	.word	index@(_ZN11rm_auto_aim23bgr8_to_rgb_nchw_kernelI6__halfEEvPKhPT_ii)
        /*0038*/ 	.word	0x00000000


	//----- nvinfo : EIATTR_MIN_STACK_SIZE
	.align		4
.L_9:
        /*003c*/ 	.byte	0x04, 0x12
        /*003e*/ 	.short	(.L_11 - .L_10)
	.align		4
.L_10:
        /*0040*/ 	.word	index@(_ZN11rm_auto_aim23bgr8_to_rgb_nchw_kernelIfEEvPKhPT_ii)
        /*0044*/ 	.word	0x00000000
.L_11:


//--------------------- .nv.compat                --------------------------
	.section	.nv.compat,"",@"SHT_CUDA_COMPAT_INFO"
	.align	4
        /*0000*/ 	.byte	0x02, 0x09, 0x00, 0x00, 0x02, 0x02, 0x01, 0x00, 0x02, 0x05, 0x05, 0x00, 0x03, 0x07, 0x01, 0x01
        /*0010*/ 	.byte	0x02, 0x03, 0x00, 0x00, 0x02, 0x06, 0x01, 0x00, 0x04, 0x0b, 0x08, 0x00, 0x09, 0x00, 0x00, 0x00
        /*0020*/ 	.byte	0x00, 0x00, 0x00, 0x00


//--------------------- .nv.info._ZN11rm_auto_aim23bgr8_to_rgb_nchw_kernelI6__halfEEvPKhPT_ii --------------------------
	.section	.nv.info._ZN11rm_auto_aim23bgr8_to_rgb_nchw_kernelI6__halfEEvPKhPT_ii,"",@"SHT_CUDA_INFO"
	.sectionflags	@""
	.align	4


	//----- nvinfo : EIATTR_CUDA_API_VERSION
	.align		4
        /*0000*/ 	.byte	0x04, 0x37
        /*0002*/ 	.short	(.L_13 - .L_12)
.L_12:
        /*0004*/ 	.word	0x00000082


	//----- nvinfo : EIATTR_KPARAM_INFO
	.align		4
.L_13:
        /*0008*/ 	.byte	0x04, 0x17
        /*000a*/ 	.short	(.L_15 - .L_14)
.L_14:
        /*000c*/ 	.word	0x00000000
        /*0010*/ 	.short	0x0003
        /*0012*/ 	.short	0x0014
        /*0014*/ 	.byte	0x00, 0xf0, 0x11, 0x00


	//----- nvinfo : EIATTR_KPARAM_INFO
	.align		4
.L_15:
        /*0018*/ 	.byte	0x04, 0x17
        /*001a*/ 	.short	(.L_17 - .L_16)
.L_16:
        /*001c*/ 	.word	0x00000000
        /*0020*/ 	.short	0x0002
        /*0022*/ 	.short	0x0010
        /*0024*/ 	.byte	0x00, 0xf0, 0x11, 0x00


	//----- nvinfo : EIATTR_KPARAM_INFO
	.align		4
.L_17:
        /*0028*/ 	.byte	0x04, 0x17
        /*002a*/ 	.short	(.L_19 - .L_18)
.L_18:
        /*002c*/ 	.word	0x00000000
        /*0030*/ 	.short	0x0001
        /*0032*/ 	.short	0x0008
        /*0034*/ 	.byte	0x00, 0xf5, 0x21, 0x00


	//----- nvinfo : EIATTR_KPARAM_INFO
	.align		4
.L_19:
        /*0038*/ 	.byte	0x04, 0x17
        /*003a*/ 	.short	(.L_21 - .L_20)
.L_20:
        /*003c*/ 	.word	0x00000000
        /*0040*/ 	.short	0x0000
        /*0042*/ 	.short	0x0000
        /*0044*/ 	.byte	0x00, 0xf5, 0x21, 0x00


	//----- nvinfo : EIATTR_SPARSE_MMA_MASK
	.align		4
.L_21:
        /*0048*/ 	.byte	0x03, 0x50
        /*004a*/ 	.short	0x0000


	//----- nvinfo : EIATTR_MAXREG_COUNT
	.align		4
        /*004c*/ 	.byte	0x03, 0x1b
        /*004e*/ 	.short	0x00ff


	//----- nvinfo : EIATTR_MERCURY_ISA_VERSION
	.align		4
        /*0050*/ 	.byte	0x03, 0x5f
        /*0052*/ 	.short	0x0101


	//----- nvinfo : EIATTR_VRC_CTA_INIT_COUNT
	.align		4
        /*0054*/ 	.byte	0x02, 0x4a
	.zero		1
	.zero		1


	//----- nvinfo : EIATTR_EXIT_INSTR_OFFSETS
	.align		4
        /*0058*/ 	.byte	0x04, 0x1c
        /*005a*/ 	.short	(.L_23 - .L_22)


	//   ....[0]....
.L_22:
        /*005c*/ 	.word	0x000000c0


	//   ....[1]....
        /*0060*/ 	.word	0x00000270


	//----- nvinfo : EIATTR_CBANK_PARAM_SIZE
	.align		4
.L_23:
        /*0064*/ 	.byte	0x03, 0x19
        /*0066*/ 	.short	0x0018


	//----- nvinfo : EIATTR_PARAM_CBANK
	.align		4
        /*0068*/ 	.byte	0x04, 0x0a
        /*006a*/ 	.short	(.L_25 - .L_24)
	.align		4
.L_24:
        /*006c*/ 	.word	index@(.nv.constant0._ZN11rm_auto_aim23bgr8_to_rgb_nchw_kernelI6__halfEEvPKhPT_ii)
        /*0070*/ 	.short	0x0380
        /*0072*/ 	.short	0x0018


	//----- nvinfo : EIATTR_SW_WAR
	.align		4
.L_25:
        /*0074*/ 	.byte	0x04, 0x36
        /*0076*/ 	.short	(.L_27 - .L_26)
.L_26:
        /*0078*/ 	.word	0x00000008
.L_27:


//--------------------- .nv.info._ZN11rm_auto_aim23bgr8_to_rgb_nchw_kernelIfEEvPKhPT_ii --------------------------
	.section	.nv.info._ZN11rm_auto_aim23bgr8_to_rgb_nchw_kernelIfEEvPKhPT_ii,"",@"SHT_CUDA_INFO"
	.sectionflags	@""
	.align	4


	//----- nvinfo : EIATTR_CUDA_API_VERSION
	.align		4
        /*0000*/ 	.byte	0x04, 0x37
        /*0002*/ 	.short	(.L_29 - .L_28)
.L_28:
        /*0004*/ 	.word	0x00000082


	//----- nvinfo : EIATTR_KPARAM_INFO
	.align		4
.L_29:
        /*0008*/ 	.byte	0x04, 0x17
        /*000a*/ 	.short	(.L_31 - .L_30)
.L_30:
        /*000c*/ 	.word	0x00000000
        /*0010*/ 	.short	0x0003
        /*0012*/ 	.short	0x0014
        /*0014*/ 	.byte	0x00, 0xf0, 0x11, 0x00


	//----- nvinfo : EIATTR_KPARAM_INFO
	.align		4
.L_31:
        /*0018*/ 	.byte	0x04, 0x17
        /*001a*/ 	.short	(.L_33 - .L_32)
.L_32:
        /*001c*/ 	.word	0x00000000
        /*0020*/ 	.short	0x0002
        /*0022*/ 	.short	0x0010
        /*0024*/ 	.byte	0x00, 0xf0, 0x11, 0x00


	//----- nvinfo : EIATTR_KPARAM_INFO
	.align		4
.L_33:
        /*0028*/ 	.byte	0x04, 0x17
        /*002a*/ 	.short	(.L_35 - .L_34)
.L_34:
        /*002c*/ 	.word	0x00000000
        /*0030*/ 	.short	0x0001
        /*0032*/ 	.short	0x0008
        /*0034*/ 	.byte	0x00, 0xf5, 0x21, 0x00


	//----- nvinfo : EIATTR_KPARAM_INFO
	.align		4
.L_35:
        /*0038*/ 	.byte	0x04, 0x17
        /*003a*/ 	.short	(.L_37 - .L_36)
.L_36:
        /*003c*/ 	.word	0x00000000
        /*0040*/ 	.short	0x0000
        /*0042*/ 	.short	0x0000
        /*0044*/ 	.byte	0x00, 0xf5, 0x21, 0x00


	//----- nvinfo : EIATTR_SPARSE_MMA_MASK
	.align		4
.L_37:
        /*0048*/ 	.byte	0x03, 0x50
        /*004a*/ 	.short	0x0000


	//----- nvinfo : EIATTR_MAXREG_COUNT
	.align		4
        /*004c*/ 	.byte	0x03, 0x1b
        /*004e*/ 	.short	0x00ff


	//----- nvinfo : EIATTR_MERCURY_ISA_VERSION
	.align		4
        /*0050*/ 	.byte	0x03, 0x5f
        /*0052*/ 	.short	0x0101


	//----- nvinfo : EIATTR_VRC_CTA_INIT_COUNT
	.align		4
        /*0054*/ 	.byte	0x02, 0x4a
	.zero		1
	.zero		1


	//----- nvinfo : EIATTR_EXIT_INSTR_OFFSETS
	.align		4
        /*0058*/ 	.byte	0x04, 0x1c
        /*005a*/ 	.short	(.L_39 - .L_38)


	//   ....[0]....
.L_38:
        /*005c*/ 	.word	0x000000c0


	//   ....[1]....
        /*0060*/ 	.word	0x00000240


	//----- nvinfo : EIATTR_CBANK_PARAM_SIZE
	.align		4
.L_39:
        /*0064*/ 	.byte	0x03, 0x19
        /*0066*/ 	.short	0x0018


	//----- nvinfo : EIATTR_PARAM_CBANK
	.align		4
        /*0068*/ 	.byte	0x04, 0x0a
        /*006a*/ 	.short	(.L_41 - .L_40)
	.align		4
.L_40:
        /*006c*/ 	.word	index@(.nv.constant0._ZN11rm_auto_aim23bgr8_to_rgb_nchw_kernelIfEEvPKhPT_ii)
        /*0070*/ 	.short	0x0380
        /*0072*/ 	.short	0x0018


	//----- nvinfo : EIATTR_SW_WAR
	.align		4
.L_41:
        /*0074*/ 	.byte	0x04, 0x36
        /*0076*/ 	.short	(.L_43 - .L_42)
.L_42:
        /*0078*/ 	.word	0x00000008
.L_43:


//--------------------- .nv.callgraph             --------------------------
	.section	.nv.callgraph,"",@"SHT_CUDA_CALLGRAPH"
	.align	4
	.sectionentsize	8
	.align		4
        /*0000*/ 	.word	0x00000000
	.align		4
        /*0004*/ 	.word	0xffffffff
	.align		4
        /*0008*/ 	.word	0x00000000
	.align		4
        /*000c*/ 	.word	0xfffffffe
	.align		4
        /*0010*/ 	.word	0x00000000
	.align		4
        /*0014*/ 	.word	0xfffffffd
	.align		4
        /*0018*/ 	.word	0x00000000
	.align		4
        /*001c*/ 	.word	0xfffffffc


//--------------------- .text._ZN11rm_auto_aim23bgr8_to_rgb_nchw_kernelI6__halfEEvPKhPT_ii --------------------------
	.section	.text._ZN11rm_auto_aim23bgr8_to_rgb_nchw_kernelI6__halfEEvPKhPT_ii,"ax",@progbits
	.align	128
        .global         _ZN11rm_auto_aim23bgr8_to_rgb_nchw_kernelI6__halfEEvPKhPT_ii
        .type           _ZN11rm_auto_aim23bgr8_to_rgb_nchw_kernelI6__halfEEvPKhPT_ii,@function
        .size           _ZN11rm_auto_aim23bgr8_to_rgb_nchw_kernelI6__halfEEvPKhPT_ii,(.L_x_2 - _ZN11rm_auto_aim23bgr8_to_rgb_nchw_kernelI6__halfEEvPKhPT_ii)
        .other          _ZN11rm_auto_aim23bgr8_to_rgb_nchw_kernelI6__halfEEvPKhPT_ii,@"STO_CUDA_ENTRY STV_DEFAULT"
_ZN11rm_auto_aim23bgr8_to_rgb_nchw_kernelI6__halfEEvPKhPT_ii:
.text._ZN11rm_auto_aim23bgr8_to_rgb_nchw_kernelI6__halfEEvPKhPT_ii:
[----:B------:R-:W-:Y:S01]  /*0000*/  LDC R1, c[0x0][0x37c] ;  /* 0x0000df00ff017b82 */ /* 0x000fe20000000800 */
[----:B------:R-:W0:Y:S07]  /*0010*/  S2R R7, SR_TID.Y ;  /* 0x0000000000077919 */ /* 0x000e2e0000002200 */
[----:B------:R-:W1:Y:S01]  /*0020*/  LDC R3, c[0x0][0x360] ;  /* 0x0000d800ff037b82 */ /* 0x000e620000000800 */
[----:B------:R-:W1:Y:S07]  /*0030*/  S2R R2, SR_TID.X ;  /* 0x0000000000027919 */ /* 0x000e6e0000002100 */
[----:B------:R-:W0:Y:S08]  /*0040*/  S2UR UR5, SR_CTAID.Y ;  /* 0x00000000000579c3 */ /* 0x000e300000002600 */
[----:B------:R-:W0:Y:S08]  /*0050*/  LDC R0, c[0x0][0x364] ;  /* 0x0000d900ff007b82 */ /* 0x000e300000000800 */
[----:B------:R-:W1:Y:S08]  /*0060*/  S2UR UR4, SR_CTAID.X ;  /* 0x00000000000479c3 */ /* 0x000e700000002500 */
[----:B------:R-:W2:Y:S01]  /*0070*/  LDC.64 R4, c[0x0][0x390] ;  /* 0x0000e400ff047b82 */ /* 0x000ea20000000a00 */
[----:B0-----:R-:W-:-:S02]  /*0080*/  IMAD R0, R0, UR5, R7 ;  /* 0x0000000500007c24 */ /* 0x001fc4000f8e0207 */
[----:B-1----:R-:W-:-:S03]  /*0090*/  IMAD R3, R3, UR4, R2 ;  /* 0x0000000403037c24 */ /* 0x002fc6000f8e0202 */
[----:B--2---:R-:W-:-:S04]  /*00a0*/  ISETP.GE.AND P0, PT, R0, R5, PT ;  /* 0x000000050000720c */ /* 0x004fc80003f06270 */
[----:B------:R-:W-:-:S13]  /*00b0*/  ISETP.GE.OR P0, PT, R3, R4, P0 ;  /* 0x000000040300720c */ /* 0x000fda0000706670 */
[----:B------:R-:W-:Y:S05]  /*00c0*/  @P0 EXIT ;  /* 0x000000000000094d */ /* 0x000fea0003800000 */
[----:B------:R-:W0:Y:S01]  /*00d0*/  LDCU.64 UR6, c[0x0][0x380] ;  /* 0x00007000ff0677ac */ /* 0x000e220008000a00 */
[----:B------:R-:W-:Y:S02]  /*00e0*/  IMAD R9, R0, R4, R3 ;  /* 0x0000000400097224 */ /* 0x000fe400078e0203 */
[----:B------:R-:W1:Y:S01]  /*00f0*/  LDC.64 R2, c[0x0][0x388] ;  /* 0x0000e200ff027b82 */ /* 0x000e620000000a00 */
[----:B------:R-:W2:Y:S01]  /*0100*/  LDCU.64 UR4, c[0x0][0x358] ;  /* 0x00006b00ff0477ac */ /* 0x000ea20008000a00 */
[----:B------:R-:W-:-:S05]  /*0110*/  IMAD R0, R9, 0x3, RZ ;  /* 0x0000000309007824 */ /* 0x000fca00078e02ff */
[----:B0-----:R-:W-:-:S04]  /*0120*/  IADD3 R6, P0, PT, R0, UR6, RZ ;  /* 0x0000000600067c10 */ /* 0x001fc8000ff1e0ff */
[----:B------:R-:W-:-:S05]  /*0130*/  LEA.HI.X.SX32 R7, R0, UR7, 0x1, P0 ;  /* 0x0000000700077c11 */ /* 0x000fca00080f0eff */
[----:B--2---:R-:W2:Y:S04]  /*0140*/  LDG.E.U8.CONSTANT R8, desc[UR4][R6.64+0x1] ;  /* 0x0000010406087981 */ /* 0x004ea8000c1e9100 */
[----:B------:R-:W3:Y:S04]  /*0150*/  LDG.E.U8.CONSTANT R10, desc[UR4][R6.64+0x2] ;  /* 0x00000204060a7981 */ /* 0x000ee8000c1e9100 */
[----:B------:R0:W4:Y:S01]  /*0160*/  LDG.E.U8.CONSTANT R0, desc[UR4][R6.64] ;  /* 0x0000000406007981 */ /* 0x000122000c1e9100 */
[----:B-1----:R-:W-:-:S04]  /*0170*/  IMAD.WIDE R2, R9, 0x2, R2 ;  /* 0x0000000209027825 */ /* 0x002fc800078e0202 */
[----:B------:R-:W-:-:S04]  /*0180*/  IMAD R11, R5, R4, RZ ;  /* 0x00000004050b7224 */ /* 0x000fc800078e02ff */
[----:B------:R-:W-:-:S04]  /*0190*/  IMAD.WIDE R4, R11, 0x2, R2 ;  /* 0x000000020b047825 */ /* 0x000fc800078e0202 */
[----:B0-----:R-:W-:Y:S01]  /*01a0*/  IMAD.WIDE R6, R11, 0x2, R4 ;  /* 0x000000020b067825 */ /* 0x001fe200078e0204 */
[----:B--2---:R-:W-:Y:S02]  /*01b0*/  I2FP.F32.U32 R8, R8 ;  /* 0x0000000800087245 */ /* 0x004fe40000201000 */
[----:B---3--:R-:W-:-:S03]  /*01c0*/  I2FP.F32.U32 R10, R10 ;  /* 0x0000000a000a7245 */ /* 0x008fc60000201000 */
[----:B------:R-:W-:Y:S01]  /*01d0*/  FMUL R9, R8, 0.0039215688593685626984 ;  /* 0x3b80808108097820 */ /* 0x000fe20000400000 */
[----:B----4-:R-:W-:Y:S01]  /*01e0*/  I2FP.F32.U32 R0, R0 ;  /* 0x0000000000007245 */ /* 0x010fe20000201000 */
[----:B------:R-:W-:-:S04]  /*01f0*/  FMUL R10, R10, 0.0039215688593685626984 ;  /* 0x3b8080810a0a7820 */ /* 0x000fc80000400000 */
[----:B------:R-:W-:Y:S01]  /*0200*/  FMUL R0, R0, 0.0039215688593685626984 ;  /* 0x3b80808100007820 */ /* 0x000fe20000400000 */
[----:B------:R-:W-:-:S04]  /*0210*/  F2FP.F16.F32.PACK_AB R9, R9, R10 ;  /* 0x0000000a0909723e */ /* 0x000fc800000000ff */
[----:B------:R-:W-:Y:S01]  /*0220*/  PRMT R8, R9, 0x7632, R8 ;  /* 0x0000763209087816 */ /* 0x000fe20000000008 */
[----:B------:R-:W-:Y:S01]  /*0230*/  STG.E.U16 desc[UR4][R2.64], R9 ;  /* 0x0000000902007986 */ /* 0x000fe2000c101504 */
[----:B------:R-:W-:-:S03]  /*0240*/  F2FP.F16.F32.PACK_AB R0, RZ, R0 ;  /* 0x00000000ff00723e */ /* 0x000fc600000000ff */
[----:B------:R-:W-:Y:S04]  /*0250*/  STG.E.U16 desc[UR4][R4.64], R8 ;  /* 0x0000000804007986 */ /* 0x000fe8000c101504 */
[----:B------:R-:W-:Y:S01]  /*0260*/  STG.E.U16 desc[UR4][R6.64], R0 ;  /* 0x0000000006007986 */ /* 0x000fe2000c101504 */
[----:B------:R-:W-:Y:S05]  /*0270*/  EXIT ;  /* 0x000000000000794d */ /* 0x000fea0003800000 */
.L_x_0:
[----:B------:R-:W-:-:S00]  /*0280*/  BRA `(.L_x_0) ;  /* 0xfffffffc00fc7947 */ /* 0x000fc0000383ffff */
[----:B------:R-:W-:-:S00]  /*0290*/  NOP ;  /* 0x0000000000007918 */ /* 0x000fc00000000000 */
        /* <DEDUP_REMOVED lines=14> */
.L_x_2:


//--------------------- .text._ZN11rm_auto_aim23bgr8_to_rgb_nchw_kernelIfEEvPKhPT_ii --------------------------
	.section	.text._ZN11rm_auto_aim23bgr8_to_rgb_nchw_kernelIfEEvPKhPT_ii,"ax",@progbits
	.align	128
        .global         _ZN11rm_auto_aim23bgr8_to_rgb_nchw_kernelIfEEvPKhPT_ii
        .type           _ZN11rm_auto_aim23bgr8_to_rgb_nchw_kernelIfEEvPKhPT_ii,@function
        .size           _ZN11rm_auto_aim23bgr8_to_rgb_nchw_kernelIfEEvPKhPT_ii,(.L_x_3 - _ZN11rm_auto_aim23bgr8_to_rgb_nchw_kernelIfEEvPKhPT_ii)
        .other          _ZN11rm_auto_aim23bgr8_to_rgb_nchw_kernelIfEEvPKhPT_ii,@"STO_CUDA_ENTRY STV_DEFAULT"
_ZN11rm_auto_aim23bgr8_to_rgb_nchw_kernelIfEEvPKhPT_ii:
.text._ZN11rm_auto_aim23bgr8_to_rgb_nchw_kernelIfEEvPKhPT_ii:
        /* <DEDUP_REMOVED lines=14> */
[----:B------:R-:W-:Y:S01]  /*00e0*/  IMAD R9, R0, R2, R5 ;  /* 0x0000000200097224 */ /* 0x000fe200078e0205 */
[----:B------:R-:W1:Y:S01]  /*00f0*/  LDC.64 R6, c[0x0][0x388] ;  /* 0x0000e200ff067b82 */ /* 0x000e620000000a00 */
[----:B------:R-:W2:Y:S03]  /*0100*/  LDCU.64 UR4, c[0x0][0x358] ;  /* 0x00006b00ff0477ac */ /* 0x000ea60008000a00 */
[----:B------:R-:W-:-:S04]  /*0110*/  LEA R0, R9, R9, 0x1 ;  /* 0x0000000909007211 */ /* 0x000fc800078e08ff */
[----:B0-----:R-:W-:-:S04]  /*0120*/  IADD3 R4, P0, PT, R0, UR6, RZ ;  /* 0x0000000600047c10 */ /* 0x001fc8000ff1e0ff */
[----:B------:R-:W-:-:S05]  /*0130*/  LEA.HI.X.SX32 R5, R0, UR7, 0x1, P0 ;  /* 0x0000000700057c11 */ /* 0x000fca00080f0eff */
[----:B--2---:R-:W2:Y:S04]  /*0140*/  LDG.E.U8.CONSTANT R10, desc[UR4][R4.64+0x2] ;  /* 0x00000204040a7981 */ /* 0x004ea8000c1e9100 */
[----:B------:R-:W3:Y:S04]  /*0150*/  LDG.E.U8.CONSTANT R8, desc[UR4][R4.64+0x1] ;  /* 0x0000010404087981 */ /* 0x000ee8000c1e9100 */
[----:B------:R-:W4:Y:S01]  /*0160*/  LDG.E.U8.CONSTANT R0, desc[UR4][R4.64] ;  /* 0x0000000404007981 */ /* 0x000f22000c1e9100 */
[----:B-1----:R-:W-:-:S04]  /*0170*/  IMAD.WIDE R6, R9, 0x4, R6 ;  /* 0x0000000409067825 */ /* 0x002fc800078e0206 */
[----:B------:R-:W-:-:S04]  /*0180*/  IMAD R9, R3, R2, RZ ;  /* 0x0000000203097224 */ /* 0x000fc800078e02ff */
[----:B------:R-:W-:Y:S01]  /*0190*/  IMAD.WIDE R2, R9, 0x4, R6 ;  /* 0x0000000409027825 */ /* 0x000fe200078e0206 */
[----:B--2---:R-:W-:Y:S02]  /*01a0*/  I2FP.F32.U32 R10, R10 ;  /* 0x0000000a000a7245 */ /* 0x004fe40000201000 */
[----:B---3--:R-:W-:-:S03]  /*01b0*/  I2FP.F32.U32 R12, R8 ;  /* 0x00000008000c7245 */ /* 0x008fc60000201000 */
[----:B------:R-:W-:Y:S01]  /*01c0*/  FMUL R11, R10, 0.0039215688593685626984 ;  /* 0x3b8080810a0b7820 */ /* 0x000fe20000400000 */
[----:B------:R-:W-:Y:S01]  /*01d0*/  IMAD.WIDE R8, R9, 0x4, R2 ;  /* 0x0000000409087825 */ /* 0x000fe200078e0202 */
[----:B----4-:R-:W-:-:S03]  /*01e0*/  I2FP.F32.U32 R0, R0 ;  /* 0x0000000000007245 */ /* 0x010fc60000201000 */
[----:B------:R-:W-:Y:S01]  /*01f0*/  FMUL R13, R12, 0.0039215688593685626984 ;  /* 0x3b8080810c0d7820 */ /* 0x000fe20000400000 */
[----:B------:R-:W-:Y:S01]  /*0200*/  STG.E desc[UR4][R6.64], R11 ;  /* 0x0000000b06007986 */ /* 0x000fe2000c101904 */
[----:B------:R-:W-:-:S03]  /*0210*/  FMUL R5, R0, 0.0039215688593685626984 ;  /* 0x3b80808100057820 */ /* 0x000fc60000400000 */
[----:B------:R-:W-:Y:S04]  /*0220*/  STG.E desc[UR4][R2.64], R13 ;  /* 0x0000000d02007986 */ /* 0x000fe8000c101904 */
[----:B------:R-:W-:Y:S01]  /*0230*/  STG.E desc[UR4][R8.64], R5 ;  /* 0x0000000508007986 */ /* 0x000fe2000c101904 */
[----:B------:R-:W-:Y:S05]  /*0240*/  EXIT ;  /* 0x000000000000794d */ /* 0x000fea0003800000 */
.L_x_1:
        /* <DEDUP_REMOVED lines=11> */
.L_x_3:


//--------------------- .nv.shared.reserved.0     --------------------------
	.section	.nv.shared.reserved.0,"aw",@nobits
	.weak		__nv_reservedSMEM_offset_0_alias
	.size		__nv_reservedSMEM_offset_0_alias, 0, 64
	.other		__nv_reservedSMEM_offset_0_alias,@"STO_CUDA_RESERVED_SHARED STV_DEFAULT"
__nv_reservedSMEM_offset_0_alias:
	.zero		0
	.zero		64


//--------------------- .nv.constant0._ZN11rm_auto_aim23bgr8_to_rgb_nchw_kernelI6__halfEEvPKhPT_ii --------------------------
	.section	.nv.constant0._ZN11rm_auto_aim23bgr8_to_rgb_nchw_kernelI6__halfEEvPKhPT_ii,"a",@progbits
	.sectionflags	@""
	.align	4
.nv.constant0._ZN11rm_auto_aim23bgr8_to_rgb_nchw_kernelI6__halfEEvPKhPT_ii:
	.zero		920


//--------------------- .nv.constant0._ZN11rm_auto_aim23bgr8_to_rgb_nchw_kernelIfEEvPKhPT_ii --------------------------
	.section	.nv.constant0._ZN11rm_auto_aim23bgr8_to_rgb_nchw_kernelIfEEvPKhPT_ii,"a",@progbits
	.sectionflags	@""
	.align	4
.nv.constant0._ZN11rm_auto_aim23bgr8_to_rgb_nchw_kernelIfEEvPKhPT_ii:
	.zero		920


//--------------------- SYMBOLS --------------------------

	.type		.nv.reservedSmem.offset0,@object
	.size		.nv.reservedSmem.offset0,0x4
